//
// Generated by NVIDIA NVVM Compiler
//
// Compiler Build ID: CL-36424714
// Cuda compilation tools, release 13.0, V13.0.88
// Based on NVVM 20.0.0
//

.version 9.0
.target sm_100
.address_size 64

	// .globl	_Z8sgemm_v2iiifPKfS0_fPf
// _ZZ8sgemm_v2iiifPKfS0_fPfE2sa has been demoted
// _ZZ8sgemm_v2iiifPKfS0_fPfE2sb has been demoted

.visible .entry _Z8sgemm_v2iiifPKfS0_fPf(
	.param .u32 _Z8sgemm_v2iiifPKfS0_fPf_param_0,
	.param .u32 _Z8sgemm_v2iiifPKfS0_fPf_param_1,
	.param .u32 _Z8sgemm_v2iiifPKfS0_fPf_param_2,
	.param .f32 _Z8sgemm_v2iiifPKfS0_fPf_param_3,
	.param .u64 .ptr .align 1 _Z8sgemm_v2iiifPKfS0_fPf_param_4,
	.param .u64 .ptr .align 1 _Z8sgemm_v2iiifPKfS0_fPf_param_5,
	.param .f32 _Z8sgemm_v2iiifPKfS0_fPf_param_6,
	.param .u64 .ptr .align 1 _Z8sgemm_v2iiifPKfS0_fPf_param_7
)
.maxntid 1024
{
	.reg .pred 	%p<3>;
	.reg .b32 	%r<33>;
	.reg .b32 	%f<110>;
	.reg .b64 	%rd<27>;
	// demoted variable
	.shared .align 4 .b8 _ZZ8sgemm_v2iiifPKfS0_fPfE2sa[4096];
	// demoted variable
	.shared .align 4 .b8 _ZZ8sgemm_v2iiifPKfS0_fPfE2sb[4096];
	ld.param.u32 	%r11, [_Z8sgemm_v2iiifPKfS0_fPf_param_0];
	ld.param.u32 	%r12, [_Z8sgemm_v2iiifPKfS0_fPf_param_2];
	ld.param.f32 	%f4, [_Z8sgemm_v2iiifPKfS0_fPf_param_3];
	ld.param.u64 	%rd8, [_Z8sgemm_v2iiifPKfS0_fPf_param_4];
	ld.param.u64 	%rd9, [_Z8sgemm_v2iiifPKfS0_fPf_param_5];
	ld.param.f32 	%f5, [_Z8sgemm_v2iiifPKfS0_fPf_param_6];
	ld.param.u64 	%rd10, [_Z8sgemm_v2iiifPKfS0_fPf_param_7];
	mov.u32 	%r1, %tid.x;
	mov.u32 	%r2, %tid.y;
	mov.u32 	%r13, %ctaid.x;
	mov.u32 	%r14, %ctaid.y;
	shl.b32 	%r3, %r13, 5;
	shl.b32 	%r4, %r14, 5;
	setp.lt.s32 	%p1, %r12, 1;
	mov.f32 	%f109, 0f00000000;
	@%p1 bra 	$L__BB0_3;
	mul.lo.s32 	%r16, %r12, %r4;
	mad.lo.s32 	%r17, %r11, %r2, %r1;
	shl.b32 	%r18, %r1, 5;
	add.s32 	%r19, %r18, %r2;
	shl.b32 	%r20, %r19, 2;
	mov.u32 	%r21, _ZZ8sgemm_v2iiifPKfS0_fPfE2sa;
	add.s32 	%r5, %r21, %r20;
	mad.lo.s32 	%r22, %r12, %r2, %r1;
	shl.b32 	%r23, %r2, 5;
	add.s32 	%r24, %r23, %r1;
	shl.b32 	%r25, %r24, 2;
	mov.u32 	%r26, _ZZ8sgemm_v2iiifPKfS0_fPfE2sb;
	add.s32 	%r6, %r26, %r25;
	shl.b32 	%r27, %r11, 5;
	shl.b32 	%r28, %r1, 7;
	add.s32 	%r7, %r21, %r28;
	shl.b32 	%r29, %r2, 7;
	add.s32 	%r8, %r26, %r29;
	mul.wide.s32 	%rd11, %r3, 4;
	mul.wide.s32 	%rd12, %r17, 4;
	add.s64 	%rd13, %rd11, %rd12;
	cvta.to.global.u64 	%rd14, %rd8;
	add.s64 	%rd26, %rd14, %rd13;
	mul.wide.s32 	%rd2, %r27, 4;
	mul.wide.s32 	%rd15, %r16, 4;
	mul.wide.u32 	%rd16, %r22, 4;
	add.s64 	%rd17, %rd15, %rd16;
	cvta.to.global.u64 	%rd18, %rd9;
	add.s64 	%rd25, %rd18, %rd17;
	mov.f32 	%f109, 0f00000000;
	mov.b32 	%r32, 0;
$L__BB0_2:
	ld.global.f32 	%f8, [%rd26];
	st.shared.f32 	[%r5], %f8;
	ld.global.f32 	%f9, [%rd25];
	st.shared.f32 	[%r6], %f9;
	bar.sync 	0;
	ld.shared.f32 	%f10, [%r7];
	ld.shared.f32 	%f11, [%r8];
	fma.rn.f32 	%f12, %f10, %f11, %f109;
	ld.shared.f32 	%f13, [%r7+4];
	ld.shared.f32 	%f14, [%r8+4];
	fma.rn.f32 	%f15, %f13, %f14, %f12;
	ld.shared.f32 	%f16, [%r7+8];
	ld.shared.f32 	%f17, [%r8+8];
	fma.rn.f32 	%f18, %f16, %f17, %f15;
	ld.shared.f32 	%f19, [%r7+12];
	ld.shared.f32 	%f20, [%r8+12];
	fma.rn.f32 	%f21, %f19, %f20, %f18;
	ld.shared.f32 	%f22, [%r7+16];
	ld.shared.f32 	%f23, [%r8+16];
	fma.rn.f32 	%f24, %f22, %f23, %f21;
	ld.shared.f32 	%f25, [%r7+20];
	ld.shared.f32 	%f26, [%r8+20];
	fma.rn.f32 	%f27, %f25, %f26, %f24;
	ld.shared.f32 	%f28, [%r7+24];
	ld.shared.f32 	%f29, [%r8+24];
	fma.rn.f32 	%f30, %f28, %f29, %f27;
	ld.shared.f32 	%f31, [%r7+28];
	ld.shared.f32 	%f32, [%r8+28];
	fma.rn.f32 	%f33, %f31, %f32, %f30;
	ld.shared.f32 	%f34, [%r7+32];
	ld.shared.f32 	%f35, [%r8+32];
	fma.rn.f32 	%f36, %f34, %f35, %f33;
	ld.shared.f32 	%f37, [%r7+36];
	ld.shared.f32 	%f38, [%r8+36];
	fma.rn.f32 	%f39, %f37, %f38, %f36;
	ld.shared.f32 	%f40, [%r7+40];
	ld.shared.f32 	%f41, [%r8+40];
	fma.rn.f32 	%f42, %f40, %f41, %f39;
	ld.shared.f32 	%f43, [%r7+44];
	ld.shared.f32 	%f44, [%r8+44];
	fma.rn.f32 	%f45, %f43, %f44, %f42;
	ld.shared.f32 	%f46, [%r7+48];
	ld.shared.f32 	%f47, [%r8+48];
	fma.rn.f32 	%f48, %f46, %f47, %f45;
	ld.shared.f32 	%f49, [%r7+52];
	ld.shared.f32 	%f50, [%r8+52];
	fma.rn.f32 	%f51, %f49, %f50, %f48;
	ld.shared.f32 	%f52, [%r7+56];
	ld.shared.f32 	%f53, [%r8+56];
	fma.rn.f32 	%f54, %f52, %f53, %f51;
	ld.shared.f32 	%f55, [%r7+60];
	ld.shared.f32 	%f56, [%r8+60];
	fma.rn.f32 	%f57, %f55, %f56, %f54;
	ld.shared.f32 	%f58, [%r7+64];
	ld.shared.f32 	%f59, [%r8+64];
	fma.rn.f32 	%f60, %f58, %f59, %f57;
	ld.shared.f32 	%f61, [%r7+68];
	ld.shared.f32 	%f62, [%r8+68];
	fma.rn.f32 	%f63, %f61, %f62, %f60;
	ld.shared.f32 	%f64, [%r7+72];
	ld.shared.f32 	%f65, [%r8+72];
	fma.rn.f32 	%f66, %f64, %f65, %f63;
	ld.shared.f32 	%f67, [%r7+76];
	ld.shared.f32 	%f68, [%r8+76];
	fma.rn.f32 	%f69, %f67, %f68, %f66;
	ld.shared.f32 	%f70, [%r7+80];
	ld.shared.f32 	%f71, [%r8+80];
	fma.rn.f32 	%f72, %f70, %f71, %f69;
	ld.shared.f32 	%f73, [%r7+84];
	ld.shared.f32 	%f74, [%r8+84];
	fma.rn.f32 	%f75, %f73, %f74, %f72;
	ld.shared.f32 	%f76, [%r7+88];
	ld.shared.f32 	%f77, [%r8+88];
	fma.rn.f32 	%f78, %f76, %f77, %f75;
	ld.shared.f32 	%f79, [%r7+92];
	ld.shared.f32 	%f80, [%r8+92];
	fma.rn.f32 	%f81, %f79, %f80, %f78;
	ld.shared.f32 	%f82, [%r7+96];
	ld.shared.f32 	%f83, [%r8+96];
	fma.rn.f32 	%f84, %f82, %f83, %f81;
	ld.shared.f32 	%f85, [%r7+100];
	ld.shared.f32 	%f86, [%r8+100];
	fma.rn.f32 	%f87, %f85, %f86, %f84;
	ld.shared.f32 	%f88, [%r7+104];
	ld.shared.f32 	%f89, [%r8+104];
	fma.rn.f32 	%f90, %f88, %f89, %f87;
	ld.shared.f32 	%f91, [%r7+108];
	ld.shared.f32 	%f92, [%r8+108];
	fma.rn.f32 	%f93, %f91, %f92, %f90;
	ld.shared.f32 	%f94, [%r7+112];
	ld.shared.f32 	%f95, [%r8+112];
	fma.rn.f32 	%f96, %f94, %f95, %f93;
	ld.shared.f32 	%f97, [%r7+116];
	ld.shared.f32 	%f98, [%r8+116];
	fma.rn.f32 	%f99, %f97, %f98, %f96;
	ld.shared.f32 	%f100, [%r7+120];
	ld.shared.f32 	%f101, [%r8+120];
	fma.rn.f32 	%f102, %f100, %f101, %f99;
	ld.shared.f32 	%f103, [%r7+124];
	ld.shared.f32 	%f104, [%r8+124];
	fma.rn.f32 	%f109, %f103, %f104, %f102;
	bar.sync 	0;
	add.s32 	%r32, %r32, 32;
	add.s64 	%rd26, %rd26, %rd2;
	add.s64 	%rd25, %rd25, 128;
	setp.lt.s32 	%p2, %r32, %r12;
	@%p2 bra 	$L__BB0_2;
$L__BB0_3:
	mad.lo.s32 	%r30, %r11, %r4, %r3;
	cvt.s64.s32 	%rd19, %r30;
	cvta.to.global.u64 	%rd20, %rd10;
	mad.lo.s32 	%r31, %r11, %r2, %r1;
	cvt.s64.s32 	%rd21, %r31;
	add.s64 	%rd22, %rd19, %rd21;
	shl.b64 	%rd23, %rd22, 2;
	add.s64 	%rd24, %rd20, %rd23;
	ld.global.f32 	%f105, [%rd24];
	mul.f32 	%f106, %f5, %f105;
	fma.rn.f32 	%f107, %f4, %f109, %f106;
	st.global.f32 	[%rd24], %f107;
	ret;

}


// ===== COMPILED SASS (sm_100) =====

	.target	sm_100

	.elftype	@"ET_EXEC"


//--------------------- .note.nv.tkinfo           --------------------------
	.section	.note.nv.tkinfo,"",@"SHT_NOTE"
	.sectionflags	@"SHF_NOTE_NV_TKINFO"
	.tkinfo
        /*0018*/ 	.word	0x00000002
        /*0030*/ 	.string	""
        /*0030*/ 	.string	"ptxas"
        /*0030*/ 	.string	"Cuda compilation tools, release 13.0, V13.0.88"
        /*0030*/ 	.string	"Build cuda_13.0.r13.0/compiler.36424714_0"
        /*0030*/ 	.string	"-arch sm_100 -m 64 "



//--------------------- .note.nv.cuinfo           --------------------------
	.section	.note.nv.cuinfo,"",@"SHT_NOTE"
	.sectionflags	@"SHF_NOTE_NV_CUINFO"
        /*0018*/ 	.short	0x0002
        /*001a*/ 	.short	0x0064
        /*001c*/ 	.short	0x0082
	.zero		2


//--------------------- .nv.info                  --------------------------
	.section	.nv.info,"",@"SHT_CUDA_INFO"
	.align	4


	//----- nvinfo : EIATTR_REGCOUNT
	.align		4
        /*0000*/ 	.byte	0x04, 0x2f
        /*0002*/ 	.short	(.L_1 - .L_0)
	.align		4
.L_0:
        /*0004*/ 	.word	index@(_Z8sgemm_v2iiifPKfS0_fPf)
        /*0008*/ 	.word	0x00000020


	//----- nvinfo : EIATTR_FRAME_SIZE
	.align		4
.L_1:
        /*000c*/ 	.byte	0x04, 0x11
        /*000e*/ 	.short	(.L_3 - .L_2)
	.align		4
.L_2:
        /*0010*/ 	.word	index@(_Z8sgemm_v2iiifPKfS0_fPf)
        /*0014*/ 	.word	0x00000000


	//----- nvinfo : EIATTR_MIN_STACK_SIZE
	.align		4
.L_3:
        /*0018*/ 	.byte	0x04, 0x12
        /*001a*/ 	.short	(.L_5 - .L_4)
	.align		4
.L_4:
        /*001c*/ 	.word	index@(_Z8sgemm_v2iiifPKfS0_fPf)
        /*0020*/ 	.word	0x00000000
.L_5:


//--------------------- .nv.compat                --------------------------
	.section	.nv.compat,"",@"SHT_CUDA_COMPAT_INFO"
	.align	4
        /*0000*/ 	.byte	0x02, 0x09, 0x00, 0x00, 0x02, 0x02, 0x01, 0x00, 0x02, 0x05, 0x05, 0x00, 0x03, 0x07, 0x01, 0x01
        /*0010*/ 	.byte	0x02, 0x03, 0x00, 0x00, 0x02, 0x06, 0x01, 0x00, 0x04, 0x0b, 0x08, 0x00, 0x09, 0x00, 0x00, 0x00
        /*0020*/ 	.byte	0x00, 0x00, 0x00, 0x00


//--------------------- .nv.info._Z8sgemm_v2iiifPKfS0_fPf --------------------------
	.section	.nv.info._Z8sgemm_v2iiifPKfS0_fPf,"",@"SHT_CUDA_INFO"
	.sectionflags	@""
	.align	4


	//----- nvinfo : EIATTR_CUDA_API_VERSION
	.align		4
        /*0000*/ 	.byte	0x04, 0x37
        /*0002*/ 	.short	(.L_7 - .L_6)
.L_6:
        /*0004*/ 	.word	0x00000082


	//----- nvinfo : EIATTR_KPARAM_INFO
	.align		4
.L_7:
        /*0008*/ 	.byte	0x04, 0x17
        /*000a*/ 	.short	(.L_9 - .L_8)
.L_8:
        /*000c*/ 	.word	0x00000000
        /*0010*/ 	.short	0x0007
        /*0012*/ 	.short	0x0028
        /*0014*/ 	.byte	0x00, 0xf5, 0x21, 0x00


	//----- nvinfo : EIATTR_KPARAM_INFO
	.align		4
.L_9:
        /*0018*/ 	.byte	0x04, 0x17
        /*001a*/ 	.short	(.L_11 - .L_10)
.L_10:
        /*001c*/ 	.word	0x00000000
        /*0020*/ 	.short	0x0006
        /*0022*/ 	.short	0x0020
        /*0024*/ 	.byte	0x00, 0xf0, 0x11, 0x00


	//----- nvinfo : EIATTR_KPARAM_INFO
	.align		4
.L_11:
        /*0028*/ 	.byte	0x04, 0x17
        /*002a*/ 	.short	(.L_13 - .L_12)
.L_12:
        /*002c*/ 	.word	0x00000000
        /*0030*/ 	.short	0x0005
        /*0032*/ 	.short	0x0018
        /*0034*/ 	.byte	0x00, 0xf5, 0x21, 0x00


	//----- nvinfo : EIATTR_KPARAM_INFO
	.align		4
.L_13:
        /*0038*/ 	.byte	0x04, 0x17
        /*003a*/ 	.short	(.L_15 - .L_14)
.L_14:
        /*003c*/ 	.word	0x00000000
        /*0040*/ 	.short	0x0004
        /*0042*/ 	.short	0x0010
        /*0044*/ 	.byte	0x00, 0xf5, 0x21, 0x00


	//----- nvinfo : EIATTR_KPARAM_INFO
	.align		4
.L_15:
        /*0048*/ 	.byte	0x04, 0x17
        /*004a*/ 	.short	(.L_17 - .L_16)
.L_16:
        /*004c*/ 	.word	0x00000000
        /*0050*/ 	.short	0x0003
        /*0052*/ 	.short	0x000c
        /*0054*/ 	.byte	0x00, 0xf0, 0x11, 0x00


	//----- nvinfo : EIATTR_KPARAM_INFO
	.align		4
.L_17:
        /*0058*/ 	.byte	0x04, 0x17
        /*005a*/ 	.short	(.L_19 - .L_18)
.L_18:
        /*005c*/ 	.word	0x00000000
        /*0060*/ 	.short	0x0002
        /*0062*/ 	.short	0x0008
        /*0064*/ 	.byte	0x00, 0xf0, 0x11, 0x00


	//----- nvinfo : EIATTR_KPARAM_INFO
	.align		4
.L_19:
        /*0068*/ 	.byte	0x04, 0x17
        /*006a*/ 	.short	(.L_21 - .L_20)
.L_20:
        /*006c*/ 	.word	0x00000000
        /*0070*/ 	.short	0x0001
        /*0072*/ 	.short	0x0004
        /*0074*/ 	.byte	0x00, 0xf0, 0x11, 0x00


	//----- nvinfo : EIATTR_KPARAM_INFO
	.align		4
.L_21:
        /*0078*/ 	.byte	0x04, 0x17
        /*007a*/ 	.short	(.L_23 - .L_22)
.L_22:
        /*007c*/ 	.word	0x00000000
        /*0080*/ 	.short	0x0000
        /*0082*/ 	.short	0x0000
        /*0084*/ 	.byte	0x00, 0xf0, 0x11, 0x00


	//----- nvinfo : EIATTR_SPARSE_MMA_MASK
	.align		4
.L_23:
        /*0088*/ 	.byte	0x03, 0x50
        /*008a*/ 	.short	0x0000


	//----- nvinfo : EIATTR_MAXREG_COUNT
	.align		4
        /*008c*/ 	.byte	0x03, 0x1b
        /*008e*/ 	.short	0x0040


	//----- nvinfo : EIATTR_NUM_BARRIERS
	.align		4
        /*0090*/ 	.byte	0x02, 0x4c
        /*0092*/ 	.byte	0x01
	.zero		1


	//----- nvinfo : EIATTR_MERCURY_ISA_VERSION
	.align		4
        /*0094*/ 	.byte	0x03, 0x5f
        /*0096*/ 	.short	0x0101


	//----- nvinfo : EIATTR_VRC_CTA_INIT_COUNT
	.align		4
        /*0098*/ 	.byte	0x02, 0x4a
	.zero		1
	.zero		1


	//----- nvinfo : EIATTR_EXIT_INSTR_OFFSETS
	.align		4
        /*009c*/ 	.byte	0x04, 0x1c
        /*009e*/ 	.short	(.L_25 - .L_24)


	//   ....[0]....
.L_24:
        /*00a0*/ 	.word	0x00000720


	//----- nvinfo : EIATTR_MAX_THREADS
	.align		4
.L_25:
        /*00a4*/ 	.byte	0x04, 0x05
        /*00a6*/ 	.short	(.L_27 - .L_26)
.L_26:
        /*00a8*/ 	.word	0x00000400
        /*00ac*/ 	.word	0x00000001
        /*00b0*/ 	.word	0x00000001


	//----- nvinfo : EIATTR_CBANK_PARAM_SIZE
	.align		4
.L_27:
        /*00b4*/ 	.byte	0x03, 0x19
        /*00b6*/ 	.short	0x0030


	//----- nvinfo : EIATTR_PARAM_CBANK
	.align		4
        /*00b8*/ 	.byte	0x04, 0x0a
        /*00ba*/ 	.short	(.L_29 - .L_28)
	.align		4
.L_28:
        /*00bc*/ 	.word	index@(.nv.constant0._Z8sgemm_v2iiifPKfS0_fPf)
        /*00c0*/ 	.short	0x0380
        /*00c2*/ 	.short	0x0030


	//----- nvinfo : EIATTR_SW_WAR
	.align		4
.L_29:
        /*00c4*/ 	.byte	0x04, 0x36
        /*00c6*/ 	.short	(.L_31 - .L_30)
.L_30:
        /*00c8*/ 	.word	0x00000008
.L_31:


//--------------------- .nv.callgraph             --------------------------
	.section	.nv.callgraph,"",@"SHT_CUDA_CALLGRAPH"
	.align	4
	.sectionentsize	8
	.align		4
        /*0000*/ 	.word	0x00000000
	.align		4
        /*0004*/ 	.word	0xffffffff
	.align		4
        /*0008*/ 	.word	0x00000000
	.align		4
        /*000c*/ 	.word	0xfffffffe
	.align		4
        /*0010*/ 	.word	0x00000000
	.align		4
        /*0014*/ 	.word	0xfffffffd
	.align		4
        /*0018*/ 	.word	0x00000000
	.align		4
        /*001c*/ 	.word	0xfffffffc


//--------------------- .text._Z8sgemm_v2iiifPKfS0_fPf --------------------------
	.section	.text._Z8sgemm_v2iiifPKfS0_fPf,"ax",@progbits
	.align	128
        .global         _Z8sgemm_v2iiifPKfS0_fPf
        .type           _Z8sgemm_v2iiifPKfS0_fPf,@function
        .size           _Z8sgemm_v2iiifPKfS0_fPf,(.L_x_3 - _Z8sgemm_v2iiifPKfS0_fPf)
        .other          _Z8sgemm_v2iiifPKfS0_fPf,@"STO_CUDA_ENTRY STV_DEFAULT"
_Z8sgemm_v2iiifPKfS0_fPf:
.text._Z8sgemm_v2iiifPKfS0_fPf:
[----:B------:R-:W-:Y:S08]  /*0000*/  LDC R1, c[0x0][0x37c] ;  /* 0x0000df00ff017b82 */ /* 0x000ff00000000800 */
[----:B------:R-:W0:Y:S01]  /*0010*/  LDC R0, c[0x0][0x388] ;  /* 0x0000e200ff007b82 */ /* 0x000e220000000800 */
[----:B------:R-:W1:Y:S01]  /*0020*/  S2R R27, SR_CTAID.X ;  /* 0x00000000001b7919 */ /* 0x000e620000002500 */
[----:B------:R-:W2:Y:S01]  /*0030*/  LDCU.64 UR8, c[0x0][0x358] ;  /* 0x00006b00ff0877ac */ /* 0x000ea20008000a00 */
[----:B------:R-:W-:Y:S01]  /*0040*/  HFMA2 R7, -RZ, RZ, 0, 0 ;  /* 0x00000000ff077431 */ /* 0x000fe200000001ff */
[----:B------:R-:W3:Y:S04]  /*0050*/  S2R R20, SR_TID.X ;  /* 0x0000000000147919 */ /* 0x000ee80000002100 */
[----:B------:R-:W4:Y:S01]  /*0060*/  S2UR UR5, SR_CTAID.Y ;  /* 0x00000000000579c3 */ /* 0x000f220000002600 */
[----:B------:R-:W0:Y:S02]  /*0070*/  S2R R21, SR_TID.Y ;  /* 0x0000000000157919 */ /* 0x000e240000002200 */
[----:B0-----:R-:W-:Y:S01]  /*0080*/  ISETP.GE.AND P0, PT, R0, 0x1, PT ;  /* 0x000000010000780c */ /* 0x001fe20003f06270 */
[----:B----4-:R-:W-:Y:S01]  /*0090*/  USHF.L.U32 UR5, UR5, 0x5, URZ ;  /* 0x0000000505057899 */ /* 0x010fe200080006ff */
[----:B-1----:R-:W-:-:S11]  /*00a0*/  SHF.L.U32 R27, R27, 0x5, RZ ;  /* 0x000000051b1b7819 */ /* 0x002fd600000006ff */
[----:B--23--:R-:W-:Y:S05]  /*00b0*/  @!P0 BRA `(.L_x_0) ;  /* 0x00000004005c8947 */ /* 0x00cfea0003800000 */
[----:B------:R-:W0:Y:S01]  /*00c0*/  LDC R24, c[0x0][0x380] ;  /* 0x0000e000ff187b82 */ /* 0x000e220000000800 */
[----:B------:R-:W1:Y:S01]  /*00d0*/  LDCU.128 UR12, c[0x0][0x390] ;  /* 0x00007200ff0c77ac */ /* 0x000e620008000c00 */
[C---:B------:R-:W-:Y:S01]  /*00e0*/  IMAD R4, R21.reuse, R0, R20 ;  /* 0x0000000015047224 */ /* 0x040fe200078e0214 */
[----:B------:R-:W-:Y:S01]  /*00f0*/  LEA R25, R21, R20, 0x5 ;  /* 0x0000001415197211 */ /* 0x000fe200078e28ff */
[----:B------:R-:W-:Y:S01]  /*0100*/  IMAD R7, R0, UR5, RZ ;  /* 0x0000000500077c24 */ /* 0x000fe2000f8e02ff */
[----:B------:R-:W-:Y:S01]  /*0110*/  UMOV UR4, 0x400 ;  /* 0x0000040000047882 */ /* 0x000fe20000000000 */
[----:B------:R-:W-:Y:S01]  /*0120*/  IMAD.WIDE.U32 R4, R4, 0x4, RZ ;  /* 0x0000000404047825 */ /* 0x000fe200078e00ff */
[----:B------:R-:W-:Y:S01]  /*0130*/  UIADD3 UR6, UPT, UPT, UR4, 0x1000, URZ ;  /* 0x0000100004067890 */ /* 0x000fe2000fffe0ff */
[----:B------:R-:W2:Y:S01]  /*0140*/  S2UR UR7, SR_CgaCtaId ;  /* 0x00000000000779c3 */ /* 0x000ea20000008800 */
[----:B------:R-:W-:Y:S01]  /*0150*/  LEA R26, R20, R21, 0x5 ;  /* 0x00000015141a7211 */ /* 0x000fe200078e28ff */
[----:B------:R-:W-:-:S04]  /*0160*/  IMAD.WIDE R6, R7, 0x4, R4 ;  /* 0x0000000407067825 */ /* 0x000fc800078e0204 */
[----:B0-----:R-:W-:Y:S01]  /*0170*/  IMAD R2, R21, R24, R20 ;  /* 0x0000001815027224 */ /* 0x001fe200078e0214 */
[----:B------:R-:W-:-:S03]  /*0180*/  SHF.L.U32 R24, R24, 0x5, RZ ;  /* 0x0000000518187819 */ /* 0x000fc600000006ff */
[----:B------:R-:W-:Y:S01]  /*0190*/  IMAD.WIDE R2, R2, 0x4, RZ ;  /* 0x0000000402027825 */ /* 0x000fe200078e02ff */
[----:B--2---:R-:W-:-:S03]  /*01a0*/  ULEA UR6, UR7, UR6, 0x18 ;  /* 0x0000000607067291 */ /* 0x004fc6000f8ec0ff */
[----:B------:R-:W-:Y:S01]  /*01b0*/  IMAD.WIDE R4, R27, 0x4, R2 ;  /* 0x000000041b047825 */ /* 0x000fe200078e0202 */
[----:B-1----:R-:W-:Y:S01]  /*01c0*/  IADD3 R2, P1, PT, R6, UR14, RZ ;  /* 0x0000000e06027c10 */ /* 0x002fe2000ff3e0ff */
[----:B------:R-:W-:Y:S01]  /*01d0*/  ULEA UR4, UR7, UR4, 0x18 ;  /* 0x0000000407047291 */ /* 0x000fe2000f8ec0ff */
[----:B------:R-:W-:Y:S02]  /*01e0*/  LEA R25, R25, UR6, 0x2 ;  /* 0x0000000619197c11 */ /* 0x000fe4000f8e10ff */
[----:B------:R-:W-:Y:S02]  /*01f0*/  IADD3 R28, P0, PT, R4, UR12, RZ ;  /* 0x0000000c041c7c10 */ /* 0x000fe4000ff1e0ff */
[----:B------:R-:W-:Y:S02]  /*0200*/  IADD3.X R3, PT, PT, R7, UR15, RZ, P1, !PT ;  /* 0x0000000f07037c10 */ /* 0x000fe40008ffe4ff */
[----:B------:R-:W-:Y:S02]  /*0210*/  IADD3.X R29, PT, PT, R5, UR13, RZ, P0, !PT ;  /* 0x0000000d051d7c10 */ /* 0x000fe400087fe4ff */
[----:B------:R-:W-:-:S02]  /*0220*/  MOV R7, RZ ;  /* 0x000000ff00077202 */ /* 0x000fc40000000f00 */
[----:B------:R-:W-:Y:S02]  /*0230*/  LEA R22, R21, UR6, 0x7 ;  /* 0x0000000615167c11 */ /* 0x000fe4000f8e38ff */
[----:B------:R-:W-:Y:S02]  /*0240*/  LEA R26, R26, UR4, 0x2 ;  /* 0x000000041a1a7c11 */ /* 0x000fe4000f8e10ff */
[----:B------:R-:W-:Y:S01]  /*0250*/  LEA R23, R20, UR4, 0x7 ;  /* 0x0000000414177c11 */ /* 0x000fe2000f8e38ff */
[----:B------:R-:W-:-:S06]  /*0260*/  UMOV UR4, URZ ;  /* 0x000000ff00047c82 */ /* 0x000fcc0008000000 */
.L_x_1:
[----:B------:R0:W2:Y:S04]  /*0270*/  LDG.E R5, desc[UR8][R28.64] ;  /* 0x000000081c057981 */ /* 0x0000a8000c1e1900 */
[----:B------:R1:W3:Y:S01]  /*0280*/  LDG.E R4, desc[UR8][R2.64] ;  /* 0x0000000802047981 */ /* 0x0002e2000c1e1900 */
[----:B------:R-:W-:Y:S01]  /*0290*/  UIADD3 UR4, UPT, UPT, UR4, 0x20, URZ ;  /* 0x0000002004047890 */ /* 0x000fe2000fffe0ff */
[----:B0-----:R-:W-:-:S05]  /*02a0*/  IMAD.WIDE R28, R24, 0x4, R28 ;  /* 0x00000004181c7825 */ /* 0x001fca00078e021c */
[----:B------:R-:W-:Y:S02]  /*02b0*/  ISETP.LE.AND P0, PT, R0, UR4, PT ;  /* 0x0000000400007c0c */ /* 0x000fe4000bf03270 */
[----:B-1----:R-:W-:-:S04]  /*02c0*/  IADD3 R2, P1, PT, R2, 0x80, RZ ;  /* 0x0000008002027810 */ /* 0x002fc80007f3e0ff */
[----:B------:R-:W-:Y:S01]  /*02d0*/  IADD3.X R3, PT, PT, RZ, R3, RZ, P1, !PT ;  /* 0x00000003ff037210 */ /* 0x000fe20000ffe4ff */
[----:B--2---:R-:W-:Y:S04]  /*02e0*/  STS [R26], R5 ;  /* 0x000000051a007388 */ /* 0x004fe80000000800 */
[----:B---3--:R-:W-:Y:S01]  /*02f0*/  STS [R25], R4 ;  /* 0x0000000419007388 */ /* 0x008fe20000000800 */
[----:B------:R-:W-:Y:S06]  /*0300*/  BAR.SYNC.DEFER_BLOCKING 0x0 ;  /* 0x0000000000007b1d */ /* 0x000fec0000010000 */
[----:B------:R-:W-:Y:S04]  /*0310*/  LDS.128 R12, [R23] ;  /* 0x00000000170c7984 */ /* 0x000fe80000000c00 */
[----:B------:R-:W0:Y:S04]  /*0320*/  LDS.128 R16, [R22] ;  /* 0x0000000016107984 */ /* 0x000e280000000c00 */
[----:B------:R-:W-:Y:S01]  /*0330*/  LDS.128 R8, [R23+0x10] ;  /* 0x0000100017087984 */ /* 0x000fe20000000c00 */
[----:B0-----:R-:W-:-:S03]  /*0340*/  FFMA R12, R12, R16, R7 ;  /* 0x000000100c0c7223 */ /* 0x001fc60000000007 */
[----:B------:R-:W0:Y:S01]  /*0350*/  LDS.128 R4, [R22+0x10] ;  /* 0x0000100016047984 */ /* 0x000e220000000c00 */
[----:B------:R-:W-:-:S04]  /*0360*/  FFMA R13, R13, R17, R12 ;  /* 0x000000110d0d7223 */ /* 0x000fc8000000000c */
[----:B------:R-:W-:-:S04]  /*0370*/  FFMA R14, R14, R18, R13 ;  /* 0x000000120e0e7223 */ /* 0x000fc8000000000d */
[----:B------:R-:W-:Y:S02]  /*0380*/  FFMA R15, R15, R19, R14 ;  /* 0x000000130f0f7223 */ /* 0x000fe4000000000e */
[----:B------:R-:W-:Y:S02]  /*0390*/  LDS.128 R16, [R23+0x20] ;  /* 0x0000200017107984 */ /* 0x000fe40000000c00 */
[----:B0-----:R-:W-:Y:S02]  /*03a0*/  FFMA R8, R8, R4, R15 ;  /* 0x0000000408087223 */ /* 0x001fe4000000000f */
[----:B------:R-:W0:Y:S02]  /*03b0*/  LDS.128 R12, [R22+0x20] ;  /* 0x00002000160c7984 */ /* 0x000e240000000c00 */
        /* <DEDUP_REMOVED lines=32> */
[----:B------:R-:W-:-:S04]  /*05c0*/  FFMA R15, R15, R19, R14 ;  /* 0x000000130f0f7223 */ /* 0x000fc8000000000e */
[----:B0-----:R-:W-:-:S04]  /*05d0*/  FFMA R4, R4, R8, R15 ;  /* 0x0000000804047223 */ /* 0x001fc8000000000f */
[----:B------:R-:W-:-:S04]  /*05e0*/  FFMA R5, R5, R9, R4 ;  /* 0x0000000905057223 */ /* 0x000fc80000000004 */
[----:B------:R-:W-:-:S04]  /*05f0*/  FFMA R6, R6, R10, R5 ;  /* 0x0000000a06067223 */ /* 0x000fc80000000005 */
[----:B------:R-:W-:Y:S01]  /*0600*/  FFMA R7, R7, R11, R6 ;  /* 0x0000000b07077223 */ /* 0x000fe20000000006 */
[----:B------:R-:W-:Y:S06]  /*0610*/  BAR.SYNC.DEFER_BLOCKING 0x0 ;  /* 0x0000000000007b1d */ /* 0x000fec0000010000 */
[----:B------:R-:W-:Y:S05]  /*0620*/  @!P0 BRA `(.L_x_1) ;  /* 0xfffffffc00108947 */ /* 0x000fea000383ffff */
.L_x_0:
[----:B------:R-:W0:Y:S01]  /*0630*/  LDC R0, c[0x0][0x380] ;  /* 0x0000e000ff007b82 */ /* 0x000e220000000800 */
[----:B------:R-:W1:Y:S01]  /*0640*/  LDCU.64 UR6, c[0x0][0x3a8] ;  /* 0x00007500ff0677ac */ /* 0x000e620008000a00 */
[----:B------:R-:W2:Y:S01]  /*0650*/  LDCU UR4, c[0x0][0x3a0] ;  /* 0x00007400ff0477ac */ /* 0x000ea20008000800 */
[----:B0-----:R-:W-:Y:S02]  /*0660*/  IMAD R20, R21, R0, R20 ;  /* 0x0000000015147224 */ /* 0x001fe400078e0214 */
[----:B------:R-:W-:Y:S01]  /*0670*/  IMAD R27, R0, UR5, R27 ;  /* 0x00000005001b7c24 */ /* 0x000fe2000f8e021b */
[----:B------:R-:W0:Y:S02]  /*0680*/  LDCU UR5, c[0x0][0x38c] ;  /* 0x00007180ff0577ac */ /* 0x000e240008000800 */
[----:B------:R-:W-:Y:S02]  /*0690*/  SHF.R.S32.HI R0, RZ, 0x1f, R20 ;  /* 0x0000001fff007819 */ /* 0x000fe40000011414 */
[----:B------:R-:W-:-:S04]  /*06a0*/  IADD3 R3, P0, PT, R20, R27, RZ ;  /* 0x0000001b14037210 */ /* 0x000fc80007f1e0ff */
[----:B------:R-:W-:Y:S02]  /*06b0*/  LEA.HI.X.SX32 R0, R27, R0, 0x1, P0 ;  /* 0x000000001b007211 */ /* 0x000fe400000f0eff */
[----:B-1----:R-:W-:-:S04]  /*06c0*/  LEA R2, P0, R3, UR6, 0x2 ;  /* 0x0000000603027c11 */ /* 0x002fc8000f8010ff */
[----:B------:R-:W-:-:S05]  /*06d0*/  LEA.HI.X R3, R3, UR7, R0, 0x2, P0 ;  /* 0x0000000703037c11 */ /* 0x000fca00080f1400 */
[----:B------:R-:W2:Y:S02]  /*06e0*/  LDG.E R0, desc[UR8][R2.64] ;  /* 0x0000000802007981 */ /* 0x000ea4000c1e1900 */
[----:B--2---:R-:W-:-:S04]  /*06f0*/  FMUL R0, R0, UR4 ;  /* 0x0000000400007c20 */ /* 0x004fc80008400000 */
[----:B0-----:R-:W-:-:S05]  /*0700*/  FFMA R7, R7, UR5, R0 ;  /* 0x0000000507077c23 */ /* 0x001fca0008000000 */
[----:B------:R-:W-:Y:S01]  /*0710*/  STG.E desc[UR8][R2.64], R7 ;  /* 0x0000000702007986 */ /* 0x000fe2000c101908 */
[----:B------:R-:W-:Y:S05]  /*0720*/  EXIT ;  /* 0x000000000000794d */ /* 0x000fea0003800000 */
.L_x_2:
[----:B------:R-:W-:-:S00]  /*0730*/  BRA `(.L_x_2) ;  /* 0xfffffffc00fc7947 */ /* 0x000fc0000383ffff */
[----:B------:R-:W-:-:S00]  /*0740*/  NOP ;  /* 0x0000000000007918 */ /* 0x000fc00000000000 */
        /* <DEDUP_REMOVED lines=11> */
.L_x_3:


//--------------------- .nv.shared._Z8sgemm_v2iiifPKfS0_fPf --------------------------
	.section	.nv.shared._Z8sgemm_v2iiifPKfS0_fPf,"aw",@nobits
	.sectionflags	@""
	.align	4
.nv.shared._Z8sgemm_v2iiifPKfS0_fPf:
	.zero		9216


//--------------------- .nv.shared.reserved.0     --------------------------
	.section	.nv.shared.reserved.0,"aw",@nobits
	.weak		__nv_reservedSMEM_offset_0_alias
	.size		__nv_reservedSMEM_offset_0_alias, 0, 64
	.other		__nv_reservedSMEM_offset_0_alias,@"STO_CUDA_RESERVED_SHARED STV_DEFAULT"
__nv_reservedSMEM_offset_0_alias:
	.zero		0
	.zero		64


//--------------------- .nv.constant0._Z8sgemm_v2iiifPKfS0_fPf --------------------------
	.section	.nv.constant0._Z8sgemm_v2iiifPKfS0_fPf,"a",@progbits
	.sectionflags	@""
	.align	4
.nv.constant0._Z8sgemm_v2iiifPKfS0_fPf:
	.zero		944


//--------------------- SYMBOLS --------------------------

	.type		.nv.reservedSmem.offset0,@object
	.size		.nv.reservedSmem.offset0,0x4
	.type		.nv.reservedSmem.cap,@object
	.size		.nv.reservedSmem.cap,0x4
